//
// Generated by NVIDIA NVVM Compiler
//
// Compiler Build ID: CL-36424714
// Cuda compilation tools, release 13.0, V13.0.88
// Based on NVVM 20.0.0
//

.version 9.0
.target sm_100
.address_size 64

	// .globl	_Z12find_max_GPUP7ComplexS0_Pi
// _ZZ12find_max_GPUP7ComplexS0_PiE5cache has been demoted

.visible .entry _Z12find_max_GPUP7ComplexS0_Pi(
	.param .u64 .ptr .align 1 _Z12find_max_GPUP7ComplexS0_Pi_param_0,
	.param .u64 .ptr .align 1 _Z12find_max_GPUP7ComplexS0_Pi_param_1,
	.param .u64 .ptr .align 1 _Z12find_max_GPUP7ComplexS0_Pi_param_2
)
{
	.reg .pred 	%p<17>;
	.reg .b32 	%r<18>;
	.reg .b32 	%f<28>;
	.reg .b64 	%rd<19>;
	// demoted variable
	.shared .align 4 .b8 _ZZ12find_max_GPUP7ComplexS0_PiE5cache[40];
	ld.param.u64 	%rd8, [_Z12find_max_GPUP7ComplexS0_Pi_param_0];
	ld.param.u64 	%rd9, [_Z12find_max_GPUP7ComplexS0_Pi_param_1];
	ld.param.u64 	%rd10, [_Z12find_max_GPUP7ComplexS0_Pi_param_2];
	cvta.to.global.u64 	%rd1, %rd9;
	cvta.to.global.u64 	%rd2, %rd10;
	mov.u32 	%r1, %ctaid.x;
	mul.lo.s32 	%r2, %r1, 3;
	mov.u32 	%r3, %tid.x;
	mov.u32 	%r17, %ntid.x;
	setp.gt.u32 	%p1, %r3, 2;
	mov.f32 	%f24, 0f00000000;
	mov.f32 	%f25, %f24;
	@%p1 bra 	$L__BB0_8;
	cvt.u64.u32 	%rd11, %r3;
	cvt.u64.u32 	%rd12, %r2;
	add.s64 	%rd13, %rd11, %rd12;
	shl.b64 	%rd14, %rd13, 3;
	cvta.to.global.u64 	%rd15, %rd8;
	add.s64 	%rd16, %rd14, %rd15;
	add.s64 	%rd18, %rd16, 4;
	mul.wide.u32 	%rd4, %r17, 8;
	mov.f32 	%f25, 0f00000000;
	mov.u32 	%r16, %r3;
	mov.f32 	%f24, %f25;
$L__BB0_2:
	ld.global.f32 	%f3, [%rd18+-4];
	setp.neu.f32 	%p2, %f25, %f3;
	@%p2 bra 	$L__BB0_5;
	ld.global.f32 	%f4, [%rd18];
	setp.ge.f32 	%p4, %f24, %f4;
	@%p4 bra 	$L__BB0_7;
	mov.f32 	%f24, %f4;
	mov.f32 	%f25, %f3;
	bra.uni 	$L__BB0_7;
$L__BB0_5:
	setp.gt.f32 	%p3, %f25, %f3;
	@%p3 bra 	$L__BB0_7;
	ld.global.f32 	%f24, [%rd18];
	mov.f32 	%f25, %f3;
$L__BB0_7:
	add.s32 	%r16, %r16, %r17;
	add.s64 	%rd18, %rd18, %rd4;
	setp.lt.u32 	%p5, %r16, 3;
	@%p5 bra 	$L__BB0_2;
$L__BB0_8:
	shl.b32 	%r11, %r3, 3;
	mov.u32 	%r12, _ZZ12find_max_GPUP7ComplexS0_PiE5cache;
	add.s32 	%r7, %r12, %r11;
	st.shared.f32 	[%r7], %f25;
	st.shared.f32 	[%r7+4], %f24;
	bar.sync 	0;
	setp.lt.u32 	%p6, %r17, 2;
	@%p6 bra 	$L__BB0_16;
$L__BB0_9:
	mov.u32 	%r8, %r17;
	shr.u32 	%r17, %r8, 1;
	setp.ge.u32 	%p7, %r3, %r17;
	@%p7 bra 	$L__BB0_15;
	ld.shared.f32 	%f10, [%r7];
	shl.b32 	%r13, %r17, 3;
	add.s32 	%r10, %r7, %r13;
	ld.shared.f32 	%f11, [%r10];
	setp.neu.f32 	%p8, %f10, %f11;
	@%p8 bra 	$L__BB0_13;
	ld.shared.f32 	%f19, [%r7+4];
	ld.shared.f32 	%f12, [%r10+4];
	setp.ge.f32 	%p10, %f19, %f12;
	@%p10 bra 	$L__BB0_15;
	st.shared.f32 	[%r7], %f11;
	st.shared.f32 	[%r7+4], %f12;
	bra.uni 	$L__BB0_15;
$L__BB0_13:
	setp.gt.f32 	%p9, %f10, %f11;
	@%p9 bra 	$L__BB0_15;
	ld.shared.f32 	%f18, [%r10+4];
	st.shared.f32 	[%r7], %f11;
	st.shared.f32 	[%r7+4], %f18;
$L__BB0_15:
	bar.sync 	0;
	setp.gt.u32 	%p11, %r8, 3;
	@%p11 bra 	$L__BB0_9;
$L__BB0_16:
	setp.ne.s32 	%p12, %r3, 0;
	@%p12 bra 	$L__BB0_24;
$L__BB0_17:
	atom.relaxed.global.cas.b32 	%r14, [%rd2], 0, 1;
	setp.ne.s32 	%p13, %r14, 0;
	@%p13 bra 	$L__BB0_17;
	mul.wide.u32 	%rd17, %r1, 8;
	add.s64 	%rd7, %rd1, %rd17;
	ld.global.f32 	%f13, [%rd7];
	ld.shared.f32 	%f14, [_ZZ12find_max_GPUP7ComplexS0_PiE5cache];
	setp.neu.f32 	%p14, %f13, %f14;
	@%p14 bra 	$L__BB0_21;
	ld.global.f32 	%f21, [%rd7+4];
	ld.shared.f32 	%f15, [_ZZ12find_max_GPUP7ComplexS0_PiE5cache+4];
	setp.ge.f32 	%p16, %f21, %f15;
	@%p16 bra 	$L__BB0_23;
	st.global.f32 	[%rd7], %f14;
	st.global.f32 	[%rd7+4], %f15;
	bra.uni 	$L__BB0_23;
$L__BB0_21:
	setp.gt.f32 	%p15, %f13, %f14;
	@%p15 bra 	$L__BB0_23;
	ld.shared.f32 	%f20, [_ZZ12find_max_GPUP7ComplexS0_PiE5cache+4];
	st.global.f32 	[%rd7], %f14;
	st.global.f32 	[%rd7+4], %f20;
$L__BB0_23:
	atom.global.exch.b32 	%r15, [%rd2], 0;
$L__BB0_24:
	ret;

}


// ===== COMPILED SASS (sm_100) =====

	.target	sm_100

	.elftype	@"ET_EXEC"


//--------------------- .note.nv.tkinfo           --------------------------
	.section	.note.nv.tkinfo,"",@"SHT_NOTE"
	.sectionflags	@"SHF_NOTE_NV_TKINFO"
	.tkinfo
        /*0018*/ 	.word	0x00000002
        /*0030*/ 	.string	""
        /*0030*/ 	.string	"ptxas"
        /*0030*/ 	.string	"Cuda compilation tools, release 13.0, V13.0.88"
        /*0030*/ 	.string	"Build cuda_13.0.r13.0/compiler.36424714_0"
        /*0030*/ 	.string	"-arch sm_100 -m 64 "



//--------------------- .note.nv.cuinfo           --------------------------
	.section	.note.nv.cuinfo,"",@"SHT_NOTE"
	.sectionflags	@"SHF_NOTE_NV_CUINFO"
        /*0018*/ 	.short	0x0002
        /*001a*/ 	.short	0x0064
        /*001c*/ 	.short	0x0082
	.zero		2


//--------------------- .nv.info                  --------------------------
	.section	.nv.info,"",@"SHT_CUDA_INFO"
	.align	4


	//----- nvinfo : EIATTR_REGCOUNT
	.align		4
        /*0000*/ 	.byte	0x04, 0x2f
        /*0002*/ 	.short	(.L_1 - .L_0)
	.align		4
.L_0:
        /*0004*/ 	.word	index@(_Z12find_max_GPUP7ComplexS0_Pi)
        /*0008*/ 	.word	0x0000000e


	//----- nvinfo : EIATTR_FRAME_SIZE
	.align		4
.L_1:
        /*000c*/ 	.byte	0x04, 0x11
        /*000e*/ 	.short	(.L_3 - .L_2)
	.align		4
.L_2:
        /*0010*/ 	.word	index@(_Z12find_max_GPUP7ComplexS0_Pi)
        /*0014*/ 	.word	0x00000000


	//----- nvinfo : EIATTR_MIN_STACK_SIZE
	.align		4
.L_3:
        /*0018*/ 	.byte	0x04, 0x12
        /*001a*/ 	.short	(.L_5 - .L_4)
	.align		4
.L_4:
        /*001c*/ 	.word	index@(_Z12find_max_GPUP7ComplexS0_Pi)
        /*0020*/ 	.word	0x00000000
.L_5:


//--------------------- .nv.compat                --------------------------
	.section	.nv.compat,"",@"SHT_CUDA_COMPAT_INFO"
	.align	4
        /*0000*/ 	.byte	0x02, 0x09, 0x00, 0x00, 0x02, 0x02, 0x01, 0x00, 0x02, 0x05, 0x05, 0x00, 0x03, 0x07, 0x01, 0x01
        /*0010*/ 	.byte	0x02, 0x03, 0x00, 0x00, 0x02, 0x06, 0x01, 0x00, 0x04, 0x0b, 0x08, 0x00, 0x09, 0x00, 0x00, 0x00
        /*0020*/ 	.byte	0x00, 0x00, 0x00, 0x00


//--------------------- .nv.info._Z12find_max_GPUP7ComplexS0_Pi --------------------------
	.section	.nv.info._Z12find_max_GPUP7ComplexS0_Pi,"",@"SHT_CUDA_INFO"
	.sectionflags	@""
	.align	4


	//----- nvinfo : EIATTR_CUDA_API_VERSION
	.align		4
        /*0000*/ 	.byte	0x04, 0x37
        /*0002*/ 	.short	(.L_7 - .L_6)
.L_6:
        /*0004*/ 	.word	0x00000082


	//----- nvinfo : EIATTR_KPARAM_INFO
	.align		4
.L_7:
        /*0008*/ 	.byte	0x04, 0x17
        /*000a*/ 	.short	(.L_9 - .L_8)
.L_8:
        /*000c*/ 	.word	0x00000000
        /*0010*/ 	.short	0x0002
        /*0012*/ 	.short	0x0010
        /*0014*/ 	.byte	0x00, 0xf5, 0x21, 0x00


	//----- nvinfo : EIATTR_KPARAM_INFO
	.align		4
.L_9:
        /*0018*/ 	.byte	0x04, 0x17
        /*001a*/ 	.short	(.L_11 - .L_10)
.L_10:
        /*001c*/ 	.word	0x00000000
        /*0020*/ 	.short	0x0001
        /*0022*/ 	.short	0x0008
        /*0024*/ 	.byte	0x00, 0xf5, 0x21, 0x00


	//----- nvinfo : EIATTR_KPARAM_INFO
	.align		4
.L_11:
        /*0028*/ 	.byte	0x04, 0x17
        /*002a*/ 	.short	(.L_13 - .L_12)
.L_12:
        /*002c*/ 	.word	0x00000000
        /*0030*/ 	.short	0x0000
        /*0032*/ 	.short	0x0000
        /*0034*/ 	.byte	0x00, 0xf5, 0x21, 0x00


	//----- nvinfo : EIATTR_SPARSE_MMA_MASK
	.align		4
.L_13:
        /*0038*/ 	.byte	0x03, 0x50
        /*003a*/ 	.short	0x0000


	//----- nvinfo : EIATTR_MAXREG_COUNT
	.align		4
        /*003c*/ 	.byte	0x03, 0x1b
        /*003e*/ 	.short	0x00ff


	//----- nvinfo : EIATTR_NUM_BARRIERS
	.align		4
        /*0040*/ 	.byte	0x02, 0x4c
        /*0042*/ 	.byte	0x01
	.zero		1


	//----- nvinfo : EIATTR_MERCURY_ISA_VERSION
	.align		4
        /*0044*/ 	.byte	0x03, 0x5f
        /*0046*/ 	.short	0x0101


	//----- nvinfo : EIATTR_VRC_CTA_INIT_COUNT
	.align		4
        /*0048*/ 	.byte	0x02, 0x4a
	.zero		1
	.zero		1


	//----- nvinfo : EIATTR_EXIT_INSTR_OFFSETS
	.align		4
        /*004c*/ 	.byte	0x04, 0x1c
        /*004e*/ 	.short	(.L_15 - .L_14)


	//   ....[0]....
.L_14:
        /*0050*/ 	.word	0x00000460


	//   ....[1]....
        /*0054*/ 	.word	0x00000630


	//----- nvinfo : EIATTR_CRS_STACK_SIZE
	.align		4
.L_15:
        /*0058*/ 	.byte	0x04, 0x1e
        /*005a*/ 	.short	(.L_17 - .L_16)
.L_16:
        /*005c*/ 	.word	0x00000000


	//----- nvinfo : EIATTR_CBANK_PARAM_SIZE
	.align		4
.L_17:
        /*0060*/ 	.byte	0x03, 0x19
        /*0062*/ 	.short	0x0018


	//----- nvinfo : EIATTR_PARAM_CBANK
	.align		4
        /*0064*/ 	.byte	0x04, 0x0a
        /*0066*/ 	.short	(.L_19 - .L_18)
	.align		4
.L_18:
        /*0068*/ 	.word	index@(.nv.constant0._Z12find_max_GPUP7ComplexS0_Pi)
        /*006c*/ 	.short	0x0380
        /*006e*/ 	.short	0x0018


	//----- nvinfo : EIATTR_SW_WAR
	.align		4
.L_19:
        /*0070*/ 	.byte	0x04, 0x36
        /*0072*/ 	.short	(.L_21 - .L_20)
.L_20:
        /*0074*/ 	.word	0x00000008
.L_21:


//--------------------- .nv.callgraph             --------------------------
	.section	.nv.callgraph,"",@"SHT_CUDA_CALLGRAPH"
	.align	4
	.sectionentsize	8
	.align		4
        /*0000*/ 	.word	0x00000000
	.align		4
        /*0004*/ 	.word	0xffffffff
	.align		4
        /*0008*/ 	.word	0x00000000
	.align		4
        /*000c*/ 	.word	0xfffffffe
	.align		4
        /*0010*/ 	.word	0x00000000
	.align		4
        /*0014*/ 	.word	0xfffffffd
	.align		4
        /*0018*/ 	.word	0x00000000
	.align		4
        /*001c*/ 	.word	0xfffffffc


//--------------------- .text._Z12find_max_GPUP7ComplexS0_Pi --------------------------
	.section	.text._Z12find_max_GPUP7ComplexS0_Pi,"ax",@progbits
	.align	128
        .global         _Z12find_max_GPUP7ComplexS0_Pi
        .type           _Z12find_max_GPUP7ComplexS0_Pi,@function
        .size           _Z12find_max_GPUP7ComplexS0_Pi,(.L_x_16 - _Z12find_max_GPUP7ComplexS0_Pi)
        .other          _Z12find_max_GPUP7ComplexS0_Pi,@"STO_CUDA_ENTRY STV_DEFAULT"
_Z12find_max_GPUP7ComplexS0_Pi:
.text._Z12find_max_GPUP7ComplexS0_Pi:
[----:B------:R-:W-:Y:S01]  /*0000*/  LDC R1, c[0x0][0x37c] ;  /* 0x0000df00ff017b82 */ /* 0x000fe20000000800 */
[----:B------:R-:W0:Y:S01]  /*0010*/  S2R R8, SR_TID.X ;  /* 0x0000000000087919 */ /* 0x000e220000002100 */
[----:B------:R-:W1:Y:S01]  /*0020*/  LDCU UR4, c[0x0][0x360] ;  /* 0x00006c00ff0477ac */ /* 0x000e620008000800 */
[----:B------:R-:W-:Y:S01]  /*0030*/  BSSY.RECONVERGENT B0, `(.L_x_0) ;  /* 0x0000024000007945 */ /* 0x000fe20003800200 */
[----:B------:R-:W-:Y:S01]  /*0040*/  CS2R R6, SRZ ;  /* 0x0000000000067805 */ /* 0x000fe2000001ff00 */
[----:B------:R-:W2:Y:S01]  /*0050*/  S2R R0, SR_CTAID.X ;  /* 0x0000000000007919 */ /* 0x000ea20000002500 */
[----:B------:R-:W3:Y:S01]  /*0060*/  LDCU.64 UR6, c[0x0][0x358] ;  /* 0x00006b00ff0677ac */ /* 0x000ee20008000a00 */
[----:B-1----:R-:W-:Y:S01]  /*0070*/  IMAD.U32 R5, RZ, RZ, UR4 ;  /* 0x00000004ff057e24 */ /* 0x002fe2000f8e00ff */
[----:B0-----:R-:W-:-:S13]  /*0080*/  ISETP.GT.U32.AND P0, PT, R8, 0x2, PT ;  /* 0x000000020800780c */ /* 0x001fda0003f04070 */
[----:B--23--:R-:W-:Y:S05]  /*0090*/  @P0 BRA `(.L_x_1) ;  /* 0x0000000000740947 */ /* 0x00cfea0003800000 */
[----:B------:R-:W0:Y:S01]  /*00a0*/  LDCU.64 UR4, c[0x0][0x380] ;  /* 0x00007000ff0477ac */ /* 0x000e220008000a00 */
[----:B------:R-:W-:Y:S01]  /*00b0*/  IMAD R3, R0, 0x3, RZ ;  /* 0x0000000300037824 */ /* 0x000fe200078e02ff */
[----:B------:R-:W-:-:S04]  /*00c0*/  CS2R R6, SRZ ;  /* 0x0000000000067805 */ /* 0x000fc8000001ff00 */
[----:B------:R-:W-:-:S05]  /*00d0*/  IADD3 R3, P1, PT, R3, R8, RZ ;  /* 0x0000000803037210 */ /* 0x000fca0007f3e0ff */
[----:B------:R-:W-:Y:S01]  /*00e0*/  IMAD.X R4, RZ, RZ, RZ, P1 ;  /* 0x000000ffff047224 */ /* 0x000fe200008e06ff */
[----:B0-----:R-:W-:-:S04]  /*00f0*/  LEA R2, P0, R3, UR4, 0x3 ;  /* 0x0000000403027c11 */ /* 0x001fc8000f8018ff */
[----:B------:R-:W-:Y:S02]  /*0100*/  IADD3 R2, P1, PT, R2, 0x4, RZ ;  /* 0x0000000402027810 */ /* 0x000fe40007f3e0ff */
[----:B------:R-:W-:Y:S01]  /*0110*/  LEA.HI.X R3, R3, UR5, R4, 0x3, P0 ;  /* 0x0000000503037c11 */ /* 0x000fe200080f1c04 */
[----:B------:R-:W-:-:S04]  /*0120*/  IMAD.MOV.U32 R4, RZ, RZ, R8 ;  /* 0x000000ffff047224 */ /* 0x000fc800078e0008 */
[----:B------:R-:W-:-:S07]  /*0130*/  IMAD.X R3, RZ, RZ, R3, P1 ;  /* 0x000000ffff037224 */ /* 0x000fce00008e0603 */
.L_x_5:
[----:B------:R-:W2:Y:S01]  /*0140*/  LDG.E R9, desc[UR6][R2.64+-0x4] ;  /* 0xfffffc0602097981 */ /* 0x000ea2000c1e1900 */
[----:B------:R-:W-:Y:S01]  /*0150*/  BSSY.RECONVERGENT B1, `(.L_x_2) ;  /* 0x000000d000017945 */ /* 0x000fe20003800200 */
[----:B--2---:R-:W-:-:S13]  /*0160*/  FSETP.NEU.AND P0, PT, R6, R9, PT ;  /* 0x000000090600720b */ /* 0x004fda0003f0d000 */
[----:B-----5:R-:W-:Y:S05]  /*0170*/  @P0 BRA `(.L_x_3) ;  /* 0x0000000000180947 */ /* 0x020fea0003800000 */
[----:B------:R-:W2:Y:S02]  /*0180*/  LDG.E R10, desc[UR6][R2.64] ;  /* 0x00000006020a7981 */ /* 0x000ea4000c1e1900 */
[----:B--2---:R-:W-:-:S13]  /*0190*/  FSETP.GE.AND P0, PT, R7, R10, PT ;  /* 0x0000000a0700720b */ /* 0x004fda0003f06000 */
[----:B------:R-:W-:Y:S05]  /*01a0*/  @P0 BRA `(.L_x_4) ;  /* 0x00000000001c0947 */ /* 0x000fea0003800000 */
[----:B------:R-:W-:Y:S02]  /*01b0*/  IMAD.MOV.U32 R7, RZ, RZ, R10 ;  /* 0x000000ffff077224 */ /* 0x000fe400078e000a */
[----:B------:R-:W-:Y:S01]  /*01c0*/  IMAD.MOV.U32 R6, RZ, RZ, R9 ;  /* 0x000000ffff067224 */ /* 0x000fe200078e0009 */
[----:B------:R-:W-:Y:S06]  /*01d0*/  BRA `(.L_x_4) ;  /* 0x0000000000107947 */ /* 0x000fec0003800000 */
.L_x_3:
[----:B------:R-:W-:-:S13]  /*01e0*/  FSETP.GT.AND P0, PT, R6, R9, PT ;  /* 0x000000090600720b */ /* 0x000fda0003f04000 */
[----:B------:R-:W-:Y:S05]  /*01f0*/  @P0 BRA `(.L_x_4) ;  /* 0x0000000000080947 */ /* 0x000fea0003800000 */
[----:B------:R0:W5:Y:S01]  /*0200*/  LDG.E R7, desc[UR6][R2.64] ;  /* 0x0000000602077981 */ /* 0x000162000c1e1900 */
[----:B------:R-:W-:-:S07]  /*0210*/  IMAD.MOV.U32 R6, RZ, RZ, R9 ;  /* 0x000000ffff067224 */ /* 0x000fce00078e0009 */
.L_x_4:
[----:B------:R-:W-:Y:S05]  /*0220*/  BSYNC.RECONVERGENT B1 ;  /* 0x0000000000017941 */ /* 0x000fea0003800200 */
.L_x_2:
[C---:B------:R-:W-:Y:S02]  /*0230*/  IMAD.IADD R4, R5.reuse, 0x1, R4 ;  /* 0x0000000105047824 */ /* 0x040fe400078e0204 */
[----:B0-----:R-:W-:-:S03]  /*0240*/  IMAD.WIDE.U32 R2, R5, 0x8, R2 ;  /* 0x0000000805027825 */ /* 0x001fc600078e0002 */
[----:B------:R-:W-:-:S13]  /*0250*/  ISETP.GE.U32.AND P0, PT, R4, 0x3, PT ;  /* 0x000000030400780c */ /* 0x000fda0003f06070 */
[----:B------:R-:W-:Y:S05]  /*0260*/  @!P0 BRA `(.L_x_5) ;  /* 0xfffffffc00b48947 */ /* 0x000fea000383ffff */
.L_x_1:
[----:B------:R-:W-:Y:S05]  /*0270*/  BSYNC.RECONVERGENT B0 ;  /* 0x0000000000007941 */ /* 0x000fea0003800200 */
.L_x_0:
[----:B------:R-:W0:Y:S01]  /*0280*/  S2UR UR5, SR_CgaCtaId ;  /* 0x00000000000579c3 */ /* 0x000e220000008800 */
[----:B------:R-:W-:Y:S01]  /*0290*/  UMOV UR4, 0x400 ;  /* 0x0000040000047882 */ /* 0x000fe20000000000 */
[----:B------:R-:W-:Y:S01]  /*02a0*/  ISETP.GE.U32.AND P0, PT, R5, 0x2, PT ;  /* 0x000000020500780c */ /* 0x000fe20003f06070 */
[----:B0-----:R-:W-:-:S06]  /*02b0*/  ULEA UR4, UR5, UR4, 0x18 ;  /* 0x0000000405047291 */ /* 0x001fcc000f8ec0ff */
[----:B------:R-:W-:-:S05]  /*02c0*/  LEA R2, R8, UR4, 0x3 ;  /* 0x0000000408027c11 */ /* 0x000fca000f8e18ff */
[----:B-----5:R0:W-:Y:S01]  /*02d0*/  STS.64 [R2], R6 ;  /* 0x0000000602007388 */ /* 0x0201e20000000a00 */
[----:B------:R-:W-:Y:S06]  /*02e0*/  BAR.SYNC.DEFER_BLOCKING 0x0 ;  /* 0x0000000000007b1d */ /* 0x000fec0000010000 */
[----:B------:R-:W-:Y:S05]  /*02f0*/  @!P0 BRA `(.L_x_6) ;  /* 0x0000000000548947 */ /* 0x000fea0003800000 */
.L_x_10:
[--C-:B------:R-:W-:Y:S01]  /*0300*/  IMAD.MOV.U32 R3, RZ, RZ, R5.reuse ;  /* 0x000000ffff037224 */ /* 0x100fe200078e0005 */
[----:B------:R-:W-:Y:S01]  /*0310*/  SHF.R.U32.HI R5, RZ, 0x1, R5 ;  /* 0x00000001ff057819 */ /* 0x000fe20000011605 */
[----:B------:R-:W-:Y:S03]  /*0320*/  BSSY.RECONVERGENT B0, `(.L_x_7) ;  /* 0x000000f000007945 */ /* 0x000fe60003800200 */
[----:B------:R-:W-:-:S13]  /*0330*/  ISETP.GE.U32.AND P0, PT, R8, R5, PT ;  /* 0x000000050800720c */ /* 0x000fda0003f06070 */
[----:B-12---:R-:W-:Y:S05]  /*0340*/  @P0 BRA `(.L_x_8) ;  /* 0x0000000000300947 */ /* 0x006fea0003800000 */
[----:B------:R-:W-:Y:S01]  /*0350*/  IMAD R4, R5, 0x8, R2 ;  /* 0x0000000805047824 */ /* 0x000fe200078e0202 */
[----:B0-----:R-:W-:Y:S04]  /*0360*/  LDS.64 R6, [R2] ;  /* 0x0000000002067984 */ /* 0x001fe80000000a00 */
[----:B------:R-:W0:Y:S02]  /*0370*/  LDS.64 R10, [R4] ;  /* 0x00000000040a7984 */ /* 0x000e240000000a00 */
[----:B0-----:R-:W-:-:S13]  /*0380*/  FSETP.NEU.AND P0, PT, R6, R10, PT ;  /* 0x0000000a0600720b */ /* 0x001fda0003f0d000 */
[----:B------:R-:W-:Y:S05]  /*0390*/  @P0 BRA `(.L_x_9) ;  /* 0x0000000000100947 */ /* 0x000fea0003800000 */
[----:B------:R-:W-:-:S13]  /*03a0*/  FSETP.GE.AND P0, PT, R7, R11, PT ;  /* 0x0000000b0700720b */ /* 0x000fda0003f06000 */
[----:B------:R-:W-:Y:S05]  /*03b0*/  @P0 BRA `(.L_x_8) ;  /* 0x0000000000140947 */ /* 0x000fea0003800000 */
[----:B------:R2:W-:Y:S01]  /*03c0*/  STS.64 [R2], R10 ;  /* 0x0000000a02007388 */ /* 0x0005e20000000a00 */
[----:B------:R-:W-:Y:S05]  /*03d0*/  BRA `(.L_x_8) ;  /* 0x00000000000c7947 */ /* 0x000fea0003800000 */
.L_x_9:
[----:B------:R-:W-:-:S13]  /*03e0*/  FSETP.GT.AND P0, PT, R6, R10, PT ;  /* 0x0000000a0600720b */ /* 0x000fda0003f04000 */
[----:B------:R-:W0:Y:S04]  /*03f0*/  @!P0 LDS R11, [R4+0x4] ;  /* 0x00000400040b8984 */ /* 0x000e280000000800 */
[----:B0-----:R1:W-:Y:S02]  /*0400*/  @!P0 STS.64 [R2], R10 ;  /* 0x0000000a02008388 */ /* 0x0013e40000000a00 */
.L_x_8:
[----:B------:R-:W-:Y:S05]  /*0410*/  BSYNC.RECONVERGENT B0 ;  /* 0x0000000000007941 */ /* 0x000fea0003800200 */
.L_x_7:
[----:B------:R-:W-:Y:S01]  /*0420*/  BAR.SYNC.DEFER_BLOCKING 0x0 ;  /* 0x0000000000007b1d */ /* 0x000fe20000010000 */
[----:B------:R-:W-:-:S13]  /*0430*/  ISETP.GT.U32.AND P0, PT, R3, 0x3, PT ;  /* 0x000000030300780c */ /* 0x000fda0003f04070 */
[----:B------:R-:W-:Y:S05]  /*0440*/  @P0 BRA `(.L_x_10) ;  /* 0xfffffffc00ac0947 */ /* 0x000fea000383ffff */
.L_x_6:
[----:B------:R-:W-:-:S13]  /*0450*/  ISETP.NE.AND P0, PT, R8, RZ, PT ;  /* 0x000000ff0800720c */ /* 0x000fda0003f05270 */
[----:B------:R-:W-:Y:S05]  /*0460*/  @P0 EXIT ;  /* 0x000000000000094d */ /* 0x000fea0003800000 */
[----:B012---:R-:W0:Y:S01]  /*0470*/  LDC.64 R2, c[0x0][0x390] ;  /* 0x0000e400ff027b82 */ /* 0x007e220000000a00 */
[----:B------:R-:W-:Y:S01]  /*0480*/  BSSY B0, `(.L_x_11) ;  /* 0x0000007000007945 */ /* 0x000fe20003800000 */
[----:B------:R-:W-:-:S07]  /*0490*/  IMAD.MOV.U32 R5, RZ, RZ, 0x1 ;  /* 0x00000001ff057424 */ /* 0x000fce00078e00ff */
.L_x_12:
[----:B------:R-:W-:Y:S01]  /*04a0*/  IMAD.MOV.U32 R4, RZ, RZ, RZ ;  /* 0x000000ffff047224 */ /* 0x000fe200078e00ff */
[----:B------:R-:W-:Y:S05]  /*04b0*/  YIELD ;  /* 0x0000000000007946 */ /* 0x000fea0003800000 */
[----:B0-----:R-:W2:Y:S02]  /*04c0*/  ATOMG.E.CAS.STRONG.GPU PT, R4, [R2], R4, R5 ;  /* 0x00000004020473a9 */ /* 0x001ea400001ee105 */
[----:B--2---:R-:W-:-:S13]  /*04d0*/  ISETP.NE.AND P0, PT, R4, RZ, PT ;  /* 0x000000ff0400720c */ /* 0x004fda0003f05270 */
[----:B------:R-:W-:Y:S05]  /*04e0*/  @P0 BRA `(.L_x_12) ;  /* 0xfffffffc00ec0947 */ /* 0x000fea000383ffff */
[----:B------:R-:W-:Y:S05]  /*04f0*/  BSYNC B0 ;  /* 0x0000000000007941 */ /* 0x000fea0003800000 */
.L_x_11:
[----:B------:R-:W0:Y:S02]  /*0500*/  LDC.64 R4, c[0x0][0x388] ;  /* 0x0000e200ff047b82 */ /* 0x000e240000000a00 */
[----:B0-----:R-:W-:-:S05]  /*0510*/  IMAD.WIDE.U32 R4, R0, 0x8, R4 ;  /* 0x0000000800047825 */ /* 0x001fca00078e0004 */
[----:B------:R-:W2:Y:S01]  /*0520*/  LDG.E R7, desc[UR6][R4.64] ;  /* 0x0000000604077981 */ /* 0x000ea2000c1e1900 */
[----:B------:R-:W0:Y:S01]  /*0530*/  S2UR UR5, SR_CgaCtaId ;  /* 0x00000000000579c3 */ /* 0x000e220000008800 */
[----:B------:R-:W-:Y:S02]  /*0540*/  UMOV UR4, 0x400 ;  /* 0x0000040000047882 */ /* 0x000fe40000000000 */
[----:B0-----:R-:W-:-:S09]  /*0550*/  ULEA UR4, UR5, UR4, 0x18 ;  /* 0x0000000405047291 */ /* 0x001fd2000f8ec0ff */
[----:B------:R-:W2:Y:S02]  /*0560*/  LDS.64 R8, [UR4] ;  /* 0x00000004ff087984 */ /* 0x000ea40008000a00 */
[----:B--2---:R-:W-:-:S13]  /*0570*/  FSETP.NEU.AND P0, PT, R7, R8, PT ;  /* 0x000000080700720b */ /* 0x004fda0003f0d000 */
[----:B------:R-:W-:Y:S05]  /*0580*/  @P0 BRA `(.L_x_13) ;  /* 0x0000000000180947 */ /* 0x000fea0003800000 */
[----:B------:R-:W2:Y:S02]  /*0590*/  LDG.E R0, desc[UR6][R4.64+0x4] ;  /* 0x0000040604007981 */ /* 0x000ea4000c1e1900 */
[----:B--2---:R-:W-:-:S13]  /*05a0*/  FSETP.GE.AND P0, PT, R0, R9, PT ;  /* 0x000000090000720b */ /* 0x004fda0003f06000 */
[----:B------:R-:W-:Y:S05]  /*05b0*/  @P0 BRA `(.L_x_14) ;  /* 0x0000000000180947 */ /* 0x000fea0003800000 */
[----:B------:R1:W-:Y:S04]  /*05c0*/  STG.E desc[UR6][R4.64], R8 ;  /* 0x0000000804007986 */ /* 0x0003e8000c101906 */
[----:B------:R1:W-:Y:S01]  /*05d0*/  STG.E desc[UR6][R4.64+0x4], R9 ;  /* 0x0000040904007986 */ /* 0x0003e2000c101906 */
[----:B------:R-:W-:Y:S05]  /*05e0*/  BRA `(.L_x_14) ;  /* 0x00000000000c7947 */ /* 0x000fea0003800000 */
.L_x_13:
[----:B------:R-:W-:-:S13]  /*05f0*/  FSETP.GT.AND P0, PT, R7, R8, PT ;  /* 0x000000080700720b */ /* 0x000fda0003f04000 */
[----:B------:R0:W-:Y:S04]  /*0600*/  @!P0 STG.E desc[UR6][R4.64], R8 ;  /* 0x0000000804008986 */ /* 0x0001e8000c101906 */
[----:B------:R0:W-:Y:S02]  /*0610*/  @!P0 STG.E desc[UR6][R4.64+0x4], R9 ;  /* 0x0000040904008986 */ /* 0x0001e4000c101906 */
.L_x_14:
[----:B------:R-:W-:Y:S01]  /*0620*/  ATOMG.E.EXCH.STRONG.GPU PT, RZ, desc[UR6][R2.64], RZ ;  /* 0x800000ff02ff79a8 */ /* 0x000fe2000c1ef106 */
[----:B------:R-:W-:Y:S05]  /*0630*/  EXIT ;  /* 0x000000000000794d */ /* 0x000fea0003800000 */
.L_x_15:
[----:B------:R-:W-:-:S00]  /*0640*/  BRA `(.L_x_15) ;  /* 0xfffffffc00fc7947 */ /* 0x000fc0000383ffff */
[----:B------:R-:W-:-:S00]  /*0650*/  NOP ;  /* 0x0000000000007918 */ /* 0x000fc00000000000 */
        /* <DEDUP_REMOVED lines=10> */
.L_x_16:


//--------------------- .nv.shared._Z12find_max_GPUP7ComplexS0_Pi --------------------------
	.section	.nv.shared._Z12find_max_GPUP7ComplexS0_Pi,"aw",@nobits
	.sectionflags	@""
	.align	4
.nv.shared._Z12find_max_GPUP7ComplexS0_Pi:
	.zero		1064


//--------------------- .nv.shared.reserved.0     --------------------------
	.section	.nv.shared.reserved.0,"aw",@nobits
	.weak		__nv_reservedSMEM_offset_0_alias
	.size		__nv_reservedSMEM_offset_0_alias, 0, 64
	.other		__nv_reservedSMEM_offset_0_alias,@"STO_CUDA_RESERVED_SHARED STV_DEFAULT"
__nv_reservedSMEM_offset_0_alias:
	.zero		0
	.zero		64


//--------------------- .nv.constant0._Z12find_max_GPUP7ComplexS0_Pi --------------------------
	.section	.nv.constant0._Z12find_max_GPUP7ComplexS0_Pi,"a",@progbits
	.sectionflags	@""
	.align	4
.nv.constant0._Z12find_max_GPUP7ComplexS0_Pi:
	.zero		920


//--------------------- SYMBOLS --------------------------

	.type		.nv.reservedSmem.offset0,@object
	.size		.nv.reservedSmem.offset0,0x4
	.type		.nv.reservedSmem.cap,@object
	.size		.nv.reservedSmem.cap,0x4
